	.headerflags	@"EF_CUDA_TEXMODE_UNIFIED EF_CUDA_64BIT_ADDRESS EF_CUDA_ACCELERATORS EF_CUDA_SM90 EF_CUDA_VIRTUAL_SM(EF_CUDA_SM90)"
	.elftype	@"ET_EXEC"


//--------------------- .nv.info                  --------------------------
	.section	.nv.info,"",@"SHT_CUDA_INFO"
	.align	4


	//----- nvinfo : EIATTR_REGCOUNT
	.align		4
        /*0000*/ 	.byte	0x04, 0x2f
        /*0002*/ 	.short	(.L_1 - .L_0)
	.align		4
.L_0:
        /*0004*/ 	.word	index@(triton_per_fused_add_div_mul_rsub_sum_0)
        /*0008*/ 	.word	0x00000012


	//----- nvinfo : EIATTR_MIN_STACK_SIZE
	.align		4
.L_1:
        /*000c*/ 	.byte	0x04, 0x12
        /*000e*/ 	.short	(.L_3 - .L_2)
	.align		4
.L_2:
        /*0010*/ 	.word	index@(triton_per_fused_add_div_mul_rsub_sum_0)
        /*0014*/ 	.word	0x00000000


	//----- nvinfo : EIATTR_FRAME_SIZE
	.align		4
.L_3:
        /*0018*/ 	.byte	0x04, 0x11
        /*001a*/ 	.short	(.L_5 - .L_4)
	.align		4
.L_4:
        /*001c*/ 	.word	index@(triton_per_fused_add_div_mul_rsub_sum_0)
        /*0020*/ 	.word	0x00000000


	//----- nvinfo : EIATTR_MIN_STACK_SIZE
	.align		4
.L_5:
        /*0024*/ 	.byte	0x04, 0x12
        /*0026*/ 	.short	(.L_7 - .L_6)
	.align		4
.L_6:
        /*0028*/ 	.word	index@(triton_per_fused_add_div_mul_rsub_sum_0)
        /*002c*/ 	.word	0x00000000
.L_7:


//--------------------- .nv.info.triton_per_fused_add_div_mul_rsub_sum_0 --------------------------
	.section	.nv.info.triton_per_fused_add_div_mul_rsub_sum_0,"",@"SHT_CUDA_INFO"
	.sectionflags	@""
	.align	4


	//----- nvinfo : EIATTR_CUDA_API_VERSION
	.align		4
        /*0000*/ 	.byte	0x04, 0x37
        /*0002*/ 	.short	(.L_9 - .L_8)
.L_8:
        /*0004*/ 	.word	0x0000007c


	//----- nvinfo : EIATTR_KPARAM_INFO
	.align		4
.L_9:
        /*0008*/ 	.byte	0x04, 0x17
        /*000a*/ 	.short	(.L_11 - .L_10)
.L_10:
        /*000c*/ 	.word	0x00000000
        /*0010*/ 	.short	0x0004
        /*0012*/ 	.short	0x0020
        /*0014*/ 	.byte	0x00, 0xf0, 0x11, 0x00


	//----- nvinfo : EIATTR_KPARAM_INFO
	.align		4
.L_11:
        /*0018*/ 	.byte	0x04, 0x17
        /*001a*/ 	.short	(.L_13 - .L_12)
.L_12:
        /*001c*/ 	.word	0x00000000
        /*0020*/ 	.short	0x0003
        /*0022*/ 	.short	0x0018
        /*0024*/ 	.byte	0x00, 0xf4, 0x21, 0x00


	//----- nvinfo : EIATTR_KPARAM_INFO
	.align		4
.L_13:
        /*0028*/ 	.byte	0x04, 0x17
        /*002a*/ 	.short	(.L_15 - .L_14)
.L_14:
        /*002c*/ 	.word	0x00000000
        /*0030*/ 	.short	0x0002
        /*0032*/ 	.short	0x0010
        /*0034*/ 	.byte	0x00, 0xf4, 0x21, 0x00


	//----- nvinfo : EIATTR_KPARAM_INFO
	.align		4
.L_15:
        /*0038*/ 	.byte	0x04, 0x17
        /*003a*/ 	.short	(.L_17 - .L_16)
.L_16:
        /*003c*/ 	.word	0x00000000
        /*0040*/ 	.short	0x0001
        /*0042*/ 	.short	0x0008
        /*0044*/ 	.byte	0x00, 0xf4, 0x21, 0x00


	//----- nvinfo : EIATTR_KPARAM_INFO
	.align		4
.L_17:
        /*0048*/ 	.byte	0x04, 0x17
        /*004a*/ 	.short	(.L_19 - .L_18)
.L_18:
        /*004c*/ 	.word	0x00000000
        /*0050*/ 	.short	0x0000
        /*0052*/ 	.short	0x0000
        /*0054*/ 	.byte	0x00, 0xf4, 0x21, 0x00


	//----- nvinfo : EIATTR_SPARSE_MMA_MASK
	.align		4
.L_19:
        /*0058*/ 	.byte	0x03, 0x50
        /*005a*/ 	.short	0x0000


	//----- nvinfo : EIATTR_MAXREG_COUNT
	.align		4
        /*005c*/ 	.byte	0x03, 0x1b
        /*005e*/ 	.short	0x00ff


	//----- nvinfo : EIATTR_COOP_GROUP_MASK_REGIDS
	.align		4
        /*0060*/ 	.byte	0x04, 0x29
        /*0062*/ 	.short	(.L_21 - .L_20)


	//   ....[0]....
.L_20:
        /*0064*/ 	.word	0xffffffff


	//   ....[1]....
        /*0068*/ 	.word	0xffffffff


	//   ....[2]....
        /*006c*/ 	.word	0xffffffff


	//   ....[3]....
        /*0070*/ 	.word	0xffffffff


	//   ....[4]....
        /*0074*/ 	.word	0xffffffff


	//   ....[5]....
        /*0078*/ 	.word	0xffffffff


	//   ....[6]....
        /*007c*/ 	.word	0xffffffff


	//   ....[7]....
        /*0080*/ 	.word	0xffffffff


	//   ....[8]....
        /*0084*/ 	.word	0xffffffff


	//   ....[9]....
        /*0088*/ 	.word	0xffffffff


	//   ....[10]....
        /*008c*/ 	.word	0xffffffff


	//   ....[11]....
        /*0090*/ 	.word	0xffffffff


	//----- nvinfo : EIATTR_COOP_GROUP_INSTR_OFFSETS
	.align		4
.L_21:
        /*0094*/ 	.byte	0x04, 0x28
        /*0096*/ 	.short	(.L_23 - .L_22)


	//   ....[0]....
.L_22:
        /*0098*/ 	.word	0x00000110


	//   ....[1]....
        /*009c*/ 	.word	0x00000120


	//   ....[2]....
        /*00a0*/ 	.word	0x00000150


	//   ....[3]....
        /*00a4*/ 	.word	0x00000160


	//   ....[4]....
        /*00a8*/ 	.word	0x00000190


	//   ....[5]....
        /*00ac*/ 	.word	0x000001c0


	//   ....[6]....
        /*00b0*/ 	.word	0x000001d0


	//   ....[7]....
        /*00b4*/ 	.word	0x000001f0


	//   ....[8]....
        /*00b8*/ 	.word	0x00000220


	//   ....[9]....
        /*00bc*/ 	.word	0x00000230


	//   ....[10]....
        /*00c0*/ 	.word	0x00000250


	//   ....[11]....
        /*00c4*/ 	.word	0x000002d0


	//----- nvinfo : EIATTR_EXIT_INSTR_OFFSETS
	.align		4
.L_23:
        /*00c8*/ 	.byte	0x04, 0x1c
        /*00ca*/ 	.short	(.L_25 - .L_24)


	//   ....[0]....
.L_24:
        /*00cc*/ 	.word	0x000002f0


	//   ....[1]....
        /*00d0*/ 	.word	0x00000390


	//----- nvinfo : EIATTR_REQNTID
	.align		4
.L_25:
        /*00d4*/ 	.byte	0x04, 0x10
        /*00d6*/ 	.short	(.L_27 - .L_26)
.L_26:
        /*00d8*/ 	.word	0x00000040
        /*00dc*/ 	.word	0x00000001
        /*00e0*/ 	.word	0x00000001


	//----- nvinfo : EIATTR_CBANK_PARAM_SIZE
	.align		4
.L_27:
        /*00e4*/ 	.byte	0x03, 0x19
        /*00e6*/ 	.short	0x0024


	//----- nvinfo : EIATTR_PARAM_CBANK
	.align		4
        /*00e8*/ 	.byte	0x04, 0x0a
        /*00ea*/ 	.short	(.L_29 - .L_28)
	.align		4
.L_28:
        /*00ec*/ 	.word	index@(.nv.constant0.triton_per_fused_add_div_mul_rsub_sum_0)
        /*00f0*/ 	.short	0x0210
        /*00f2*/ 	.short	0x0024


	//----- nvinfo : EIATTR_SW_WAR
	.align		4
.L_29:
        /*00f4*/ 	.byte	0x04, 0x36
        /*00f6*/ 	.short	(.L_31 - .L_30)
.L_30:
        /*00f8*/ 	.word	0x00000008
.L_31:


//--------------------- .nv.callgraph             --------------------------
	.section	.nv.callgraph,"",@"SHT_CUDA_CALLGRAPH"
	.align	4
	.sectionentsize	8
	.align		4
        /*0000*/ 	.word	0x00000000
	.align		4
        /*0004*/ 	.word	0xffffffff
	.align		4
        /*0008*/ 	.word	0x00000000
	.align		4
        /*000c*/ 	.word	0xfffffffe
	.align		4
        /*0010*/ 	.word	0x00000000
	.align		4
        /*0014*/ 	.word	0xfffffffd
	.align		4
        /*0018*/ 	.word	0x00000000
	.align		4
        /*001c*/ 	.word	0xfffffffc


//--------------------- .text.triton_per_fused_add_div_mul_rsub_sum_0 --------------------------
	.section	.text.triton_per_fused_add_div_mul_rsub_sum_0,"ax",@progbits
	.sectionflags	@"SHF_BARRIERS=1"
	.align	128
        .global         triton_per_fused_add_div_mul_rsub_sum_0
        .type           triton_per_fused_add_div_mul_rsub_sum_0,@function
        .size           triton_per_fused_add_div_mul_rsub_sum_0,(.L_x_1 - triton_per_fused_add_div_mul_rsub_sum_0)
        .other          triton_per_fused_add_div_mul_rsub_sum_0,@"STO_CUDA_ENTRY STV_DEFAULT"
triton_per_fused_add_div_mul_rsub_sum_0:
.text.triton_per_fused_add_div_mul_rsub_sum_0:
[----:B------:R-:W0:Y:S02]  /*0000*/  LDC R1, c[0x0][0x28] ;  /* 0x00000a00ff017b82 */ /* 0x000e240000000800 */
[----:B------:R-:W1:Y:S01]  /*0010*/  S2R R11, SR_TID.X ;  /* 0x00000000000b7919 */ /* 0x000e620000002100 */
[----:B------:R-:W2:Y:S01]  /*0020*/  LDC.64 R6, c[0x0][0x228] ;  /* 0x00008a00ff067b82 */ /* 0x000ea20000000a00 */
[----:B------:R-:W-:-:S07]  /*0030*/  ULDC.64 UR4, c[0x0][0x208] ;  /* 0x0000820000047ab9 */ /* 0x000fce0000000a00 */
[----:B------:R-:W3:Y:S08]  /*0040*/  LDC.64 R4, c[0x0][0x220] ;  /* 0x00008800ff047b82 */ /* 0x000ef00000000a00 */
[----:B------:R-:W4:Y:S01]  /*0050*/  LDC.64 R2, c[0x0][0x218] ;  /* 0x00008600ff027b82 */ /* 0x000f220000000a00 */
[----:B-1----:R-:W-:-:S05]  /*0060*/  LOP3.LUT R9, R11, 0xf, RZ, 0xc0, !PT ;  /* 0x0000000f0b097812 */ /* 0x002fca00078ec0ff */
[----:B--2---:R-:W-:-:S04]  /*0070*/  IMAD.WIDE.U32 R6, R9, 0x4, R6 ;  /* 0x0000000409067825 */ /* 0x004fc800078e0006 */
[C---:B---3--:R-:W-:Y:S02]  /*0080*/  IMAD.WIDE.U32 R4, R9.reuse, 0x4, R4 ;  /* 0x0000000409047825 */ /* 0x048fe400078e0004 */
[----:B------:R-:W2:Y:S02]  /*0090*/  LDG.E R6, desc[UR4][R6.64] ;  /* 0x0000000406067981 */ /* 0x000ea4000c1e1900 */
[----:B----4-:R-:W-:Y:S02]  /*00a0*/  IMAD.WIDE.U32 R2, R9, 0x4, R2 ;  /* 0x0000000409027825 */ /* 0x010fe400078e0002 */
[----:B------:R-:W2:Y:S04]  /*00b0*/  LDG.E R5, desc[UR4][R4.64] ;  /* 0x0000000404057981 */ /* 0x000ea8000c1e1900 */
[----:B------:R-:W3:Y:S01]  /*00c0*/  LDG.E R2, desc[UR4][R2.64] ;  /* 0x0000000402027981 */ /* 0x000ee2000c1e1900 */
[----:B------:R-:W-:Y:S01]  /*00d0*/  BAR.SYNC.DEFER_BLOCKING 0x0 ;  /* 0x0000000000007b1d */ /* 0x000fe20000010000 */
[----:B------:R-:W-:Y:S01]  /*00e0*/  LOP3.LUT P2, RZ, R11, 0x3f, RZ, 0xc0, !PT ;  /* 0x0000003f0bff7812 */ /* 0x000fe2000784c0ff */
[-C--:B--2---:R-:W-:Y:S01]  /*00f0*/  FMUL R12, R5, R6.reuse ;  /* 0x00000006050c7220 */ /* 0x084fe20000400000 */
[----:B---3--:R-:W-:-:S05]  /*0100*/  FMUL R8, R2, R6 ;  /* 0x0000000602087220 */ /* 0x008fca0000400000 */
[----:B------:R-:W1:Y:S04]  /*0110*/  SHFL.BFLY PT, R12, R12, 0x8, 0x1f ;  /* 0x0d001f000c0c7f89 */ /* 0x000e6800000e0000 */
[----:B------:R-:W2:Y:S01]  /*0120*/  SHFL.BFLY PT, R9, R8, 0x8, 0x1f ;  /* 0x0d001f0008097f89 */ /* 0x000ea200000e0000 */
[-C--:B-1----:R-:W-:Y:S01]  /*0130*/  FFMA R14, R5, R6.reuse, R12 ;  /* 0x00000006050e7223 */ /* 0x082fe2000000000c */
[----:B--2---:R-:W-:-:S04]  /*0140*/  FFMA R10, R2, R6, R9 ;  /* 0x00000006020a7223 */ /* 0x004fc80000000009 */
[----:B------:R-:W1:Y:S04]  /*0150*/  SHFL.BFLY PT, R15, R14, 0x4, 0x1f ;  /* 0x0c801f000e0f7f89 */ /* 0x000e6800000e0000 */
[----:B------:R-:W2:Y:S01]  /*0160*/  SHFL.BFLY PT, R13, R10, 0x4, 0x1f ;  /* 0x0c801f000a0d7f89 */ /* 0x000ea200000e0000 */
[----:B------:R-:W-:-:S04]  /*0170*/  FMUL R9, R2, R5 ;  /* 0x0000000502097220 */ /* 0x000fc80000400000 */
[----:B------:R-:W-:-:S05]  /*0180*/  FMUL R0, R6, R9 ;  /* 0x0000000906007220 */ /* 0x000fca0000400000 */
[----:B------:R-:W3:Y:S01]  /*0190*/  SHFL.BFLY PT, R3, R0, 0x8, 0x1f ;  /* 0x0d001f0000037f89 */ /* 0x000ee200000e0000 */
[----:B-1----:R-:W-:Y:S01]  /*01a0*/  FADD R15, R14, R15 ;  /* 0x0000000f0e0f7221 */ /* 0x002fe20000000000 */
[----:B--2---:R-:W-:-:S04]  /*01b0*/  FADD R13, R10, R13 ;  /* 0x0000000d0a0d7221 */ /* 0x004fc80000000000 */
[----:B------:R-:W1:Y:S04]  /*01c0*/  SHFL.BFLY PT, R8, R15, 0x2, 0x1f ;  /* 0x0c401f000f087f89 */ /* 0x000e6800000e0000 */
[----:B------:R-:W2:Y:S01]  /*01d0*/  SHFL.BFLY PT, R4, R13, 0x2, 0x1f ;  /* 0x0c401f000d047f89 */ /* 0x000ea200000e0000 */
[----:B---3--:R-:W-:-:S05]  /*01e0*/  FFMA R3, R6, R9, R3 ;  /* 0x0000000906037223 */ /* 0x008fca0000000003 */
[----:B------:R-:W3:Y:S01]  /*01f0*/  SHFL.BFLY PT, R2, R3, 0x4, 0x1f ;  /* 0x0c801f0003027f89 */ /* 0x000ee200000e0000 */
[----:B-1----:R-:W-:Y:S01]  /*0200*/  FADD R8, R15, R8 ;  /* 0x000000080f087221 */ /* 0x002fe20000000000 */
[----:B--2---:R-:W-:-:S04]  /*0210*/  FADD R4, R13, R4 ;  /* 0x000000040d047221 */ /* 0x004fc80000000000 */
[----:B------:R-:W1:Y:S04]  /*0220*/  SHFL.BFLY PT, R9, R8, 0x1, 0x1f ;  /* 0x0c201f0008097f89 */ /* 0x000e6800000e0000 */
[----:B------:R-:W2:Y:S01]  /*0230*/  SHFL.BFLY PT, R7, R4, 0x1, 0x1f ;  /* 0x0c201f0004077f89 */ /* 0x000ea200000e0000 */
[----:B---3--:R-:W-:-:S05]  /*0240*/  FADD R2, R3, R2 ;  /* 0x0000000203027221 */ /* 0x008fca0000000000 */
[----:B------:R-:W3:Y:S01]  /*0250*/  SHFL.BFLY PT, R5, R2, 0x2, 0x1f ;  /* 0x0c401f0002057f89 */ /* 0x000ee200000e0000 */
[----:B-1----:R-:W-:Y:S01]  /*0260*/  FADD R0, R8, R9 ;  /* 0x0000000908007221 */ /* 0x002fe20000000000 */
[----:B--2---:R-:W-:-:S04]  /*0270*/  FADD R7, R4, R7 ;  /* 0x0000000704077221 */ /* 0x004fc80000000000 */
[----:B------:R-:W-:-:S04]  /*0280*/  FADD R0, R7, R0 ;  /* 0x0000000007007221 */ /* 0x000fc80000000000 */
[----:B------:R-:W-:-:S05]  /*0290*/  FADD R6, R0, 9.9999999747524270788e-07 ;  /* 0x358637bd00067421 */ /* 0x000fca0000000000 */
[----:B------:R-:W-:Y:S01]  /*02a0*/  FSETP.GT.AND P0, PT, |R6|, 8.50705917302346158658e+37, PT ;  /* 0x7e8000000600780b */ /* 0x000fe20003f04200 */
[----:B---3--:R-:W-:Y:S01]  /*02b0*/  FADD R5, R2, R5 ;  /* 0x0000000502057221 */ /* 0x008fe20000000000 */
[----:B------:R-:W-:-:S04]  /*02c0*/  FSETP.GEU.AND P1, PT, |R6|, 1.175494350822287508e-38, PT ;  /* 0x008000000600780b */ /* 0x000fc80003f2e200 */
[----:B------:R1:W2:Y:S07]  /*02d0*/  SHFL.BFLY PT, R0, R5, 0x1, 0x1f ;  /* 0x0c201f0005007f89 */ /* 0x0002ae00000e0000 */
[----:B------:R-:W-:Y:S01]  /*02e0*/  @P0 FMUL R6, R6, 0.25 ;  /* 0x3e80000006060820 */ /* 0x000fe20000400000 */
[----:B-1----:R-:W-:Y:S06]  /*02f0*/  @P2 EXIT ;  /* 0x000000000000294d */ /* 0x002fec0003800000 */
[----:B------:R-:W0:Y:S01]  /*0300*/  LDC.64 R2, c[0x0][0x210] ;  /* 0x00008400ff027b82 */ /* 0x000e220000000a00 */
[----:B------:R-:W-:Y:S01]  /*0310*/  @!P1 FMUL R6, R6, 16777216 ;  /* 0x4b80000006069820 */ /* 0x000fe20000400000 */
[----:B--2---:R-:W-:-:S03]  /*0320*/  FADD R0, R5, R0 ;  /* 0x0000000005007221 */ /* 0x004fc60000000000 */
[----:B------:R-:W1:Y:S01]  /*0330*/  MUFU.RCP R5, R6 ;  /* 0x0000000600057308 */ /* 0x000e620000001000 */
[----:B------:R-:W-:-:S04]  /*0340*/  FADD R0, R0, R0 ;  /* 0x0000000000007221 */ /* 0x000fc80000000000 */
[----:B------:R-:W-:-:S04]  /*0350*/  @P0 FMUL R0, R0, 0.25 ;  /* 0x3e80000000000820 */ /* 0x000fc80000400000 */
[----:B------:R-:W-:-:S04]  /*0360*/  @!P1 FMUL R0, R0, 16777216 ;  /* 0x4b80000000009820 */ /* 0x000fc80000400000 */
[----:B-1----:R-:W-:-:S05]  /*0370*/  FFMA R5, R5, -R0, 1 ;  /* 0x3f80000005057423 */ /* 0x002fca0000000800 */
[----:B0-----:R-:W-:Y:S01]  /*0380*/  STG.E desc[UR4][R2.64], R5 ;  /* 0x0000000502007986 */ /* 0x001fe2000c101904 */
[----:B------:R-:W-:Y:S05]  /*0390*/  EXIT ;  /* 0x000000000000794d */ /* 0x000fea0003800000 */
.L_x_0:
[----:B------:R-:W-:-:S00]  /*03a0*/  BRA `(.L_x_0) ;  /* 0xfffffffc00fc7947 */ /* 0x000fc0000383ffff */
[----:B------:R-:W-:-:S00]  /*03b0*/  NOP ;  /* 0x0000000000007918 */ /* 0x000fc00000000000 */
        /* <DEDUP_REMOVED lines=12> */
.L_x_1:


//--------------------- .nv.constant0.triton_per_fused_add_div_mul_rsub_sum_0 --------------------------
	.section	.nv.constant0.triton_per_fused_add_div_mul_rsub_sum_0,"a",@progbits
	.sectionflags	@""
	.align	4
.nv.constant0.triton_per_fused_add_div_mul_rsub_sum_0:
	.zero		564
